//
// Generated by NVIDIA NVVM Compiler
//
// Compiler Build ID: CL-36424714
// Cuda compilation tools, release 13.0, V13.0.88
// Based on NVVM 20.0.0
//

.version 9.0
.target sm_100
.address_size 64

	// .globl	_Z11test_kernelPfi

.visible .entry _Z11test_kernelPfi(
	.param .u64 .ptr .align 1 _Z11test_kernelPfi_param_0,
	.param .u32 _Z11test_kernelPfi_param_1
)
{
	.reg .pred 	%p<2>;
	.reg .b32 	%r<6>;
	.reg .b32 	%f<3>;
	.reg .b64 	%rd<5>;

	ld.param.u64 	%rd1, [_Z11test_kernelPfi_param_0];
	ld.param.u32 	%r2, [_Z11test_kernelPfi_param_1];
	mov.u32 	%r3, %ctaid.x;
	mov.u32 	%r4, %ntid.x;
	mov.u32 	%r5, %tid.x;
	mad.lo.s32 	%r1, %r3, %r4, %r5;
	setp.ge.s32 	%p1, %r1, %r2;
	@%p1 bra 	$L__BB0_2;
	cvta.to.global.u64 	%rd2, %rd1;
	mul.wide.s32 	%rd3, %r1, 4;
	add.s64 	%rd4, %rd2, %rd3;
	ld.global.f32 	%f1, [%rd4];
	add.f32 	%f2, %f1, %f1;
	st.global.f32 	[%rd4], %f2;
$L__BB0_2:
	ret;

}
	// .globl	_Z19init_memory_patternPfif
.visible .entry _Z19init_memory_patternPfif(
	.param .u64 .ptr .align 1 _Z19init_memory_patternPfif_param_0,
	.param .u32 _Z19init_memory_patternPfif_param_1,
	.param .f32 _Z19init_memory_patternPfif_param_2
)
{
	.reg .pred 	%p<2>;
	.reg .b32 	%r<6>;
	.reg .b32 	%f<4>;
	.reg .b64 	%rd<5>;

	ld.param.u64 	%rd1, [_Z19init_memory_patternPfif_param_0];
	ld.param.u32 	%r2, [_Z19init_memory_patternPfif_param_1];
	ld.param.f32 	%f1, [_Z19init_memory_patternPfif_param_2];
	mov.u32 	%r3, %ctaid.x;
	mov.u32 	%r4, %ntid.x;
	mov.u32 	%r5, %tid.x;
	mad.lo.s32 	%r1, %r3, %r4, %r5;
	setp.ge.s32 	%p1, %r1, %r2;
	@%p1 bra 	$L__BB1_2;
	cvta.to.global.u64 	%rd2, %rd1;
	cvt.rn.f32.s32 	%f2, %r1;
	add.f32 	%f3, %f1, %f2;
	mul.wide.s32 	%rd3, %r1, 4;
	add.s64 	%rd4, %rd2, %rd3;
	st.global.f32 	[%rd4], %f3;
$L__BB1_2:
	ret;

}
	// .globl	_Z23protected_access_kernelPfi
.visible .entry _Z23protected_access_kernelPfi(
	.param .u64 .ptr .align 1 _Z23protected_access_kernelPfi_param_0,
	.param .u32 _Z23protected_access_kernelPfi_param_1
)
{
	.reg .pred 	%p<2>;
	.reg .b32 	%r<6>;
	.reg .b32 	%f<3>;
	.reg .b64 	%rd<5>;

	ld.param.u64 	%rd1, [_Z23protected_access_kernelPfi_param_0];
	ld.param.u32 	%r2, [_Z23protected_access_kernelPfi_param_1];
	mov.u32 	%r3, %ctaid.x;
	mov.u32 	%r4, %ntid.x;
	mov.u32 	%r5, %tid.x;
	mad.lo.s32 	%r1, %r3, %r4, %r5;
	setp.ge.s32 	%p1, %r1, %r2;
	@%p1 bra 	$L__BB2_2;
	cvta.to.global.u64 	%rd2, %rd1;
	mul.wide.s32 	%rd3, %r1, 4;
	add.s64 	%rd4, %rd2, %rd3;
	ld.global.f32 	%f1, [%rd4];
	add.f32 	%f2, %f1, 0f3F800000;
	st.global.f32 	[%rd4], %f2;
$L__BB2_2:
	ret;

}


// ===== COMPILED SASS (sm_100) =====

	.target	sm_100

	.elftype	@"ET_EXEC"


//--------------------- .note.nv.tkinfo           --------------------------
	.section	.note.nv.tkinfo,"",@"SHT_NOTE"
	.sectionflags	@"SHF_NOTE_NV_TKINFO"
	.tkinfo
        /*0018*/ 	.word	0x00000002
        /*0030*/ 	.string	""
        /*0030*/ 	.string	"ptxas"
        /*0030*/ 	.string	"Cuda compilation tools, release 13.0, V13.0.88"
        /*0030*/ 	.string	"Build cuda_13.0.r13.0/compiler.36424714_0"
        /*0030*/ 	.string	"-arch sm_100 -m 64 "



//--------------------- .note.nv.cuinfo           --------------------------
	.section	.note.nv.cuinfo,"",@"SHT_NOTE"
	.sectionflags	@"SHF_NOTE_NV_CUINFO"
        /*0018*/ 	.short	0x0002
        /*001a*/ 	.short	0x0064
        /*001c*/ 	.short	0x0082
	.zero		2


//--------------------- .nv.info                  --------------------------
	.section	.nv.info,"",@"SHT_CUDA_INFO"
	.align	4


	//----- nvinfo : EIATTR_REGCOUNT
	.align		4
        /*0000*/ 	.byte	0x04, 0x2f
        /*0002*/ 	.short	(.L_1 - .L_0)
	.align		4
.L_0:
        /*0004*/ 	.word	index@(_Z11test_kernelPfi)
        /*0008*/ 	.word	0x00000008


	//----- nvinfo : EIATTR_FRAME_SIZE
	.align		4
.L_1:
        /*000c*/ 	.byte	0x04, 0x11
        /*000e*/ 	.short	(.L_3 - .L_2)
	.align		4
.L_2:
        /*0010*/ 	.word	index@(_Z11test_kernelPfi)
        /*0014*/ 	.word	0x00000000


	//----- nvinfo : EIATTR_REGCOUNT
	.align		4
.L_3:
        /*0018*/ 	.byte	0x04, 0x2f
        /*001a*/ 	.short	(.L_5 - .L_4)
	.align		4
.L_4:
        /*001c*/ 	.word	index@(_Z19init_memory_patternPfif)
        /*0020*/ 	.word	0x00000008


	//----- nvinfo : EIATTR_FRAME_SIZE
	.align		4
.L_5:
        /*0024*/ 	.byte	0x04, 0x11
        /*0026*/ 	.short	(.L_7 - .L_6)
	.align		4
.L_6:
        /*0028*/ 	.word	index@(_Z19init_memory_patternPfif)
        /*002c*/ 	.word	0x00000000


	//----- nvinfo : EIATTR_REGCOUNT
	.align		4
.L_7:
        /*0030*/ 	.byte	0x04, 0x2f
        /*0032*/ 	.short	(.L_9 - .L_8)
	.align		4
.L_8:
        /*0034*/ 	.word	index@(_Z23protected_access_kernelPfi)
        /*0038*/ 	.word	0x00000008


	//----- nvinfo : EIATTR_FRAME_SIZE
	.align		4
.L_9:
        /*003c*/ 	.byte	0x04, 0x11
        /*003e*/ 	.short	(.L_11 - .L_10)
	.align		4
.L_10:
        /*0040*/ 	.word	index@(_Z23protected_access_kernelPfi)
        /*0044*/ 	.word	0x00000000


	//----- nvinfo : EIATTR_MIN_STACK_SIZE
	.align		4
.L_11:
        /*0048*/ 	.byte	0x04, 0x12
        /*004a*/ 	.short	(.L_13 - .L_12)
	.align		4
.L_12:
        /*004c*/ 	.word	index@(_Z23protected_access_kernelPfi)
        /*0050*/ 	.word	0x00000000


	//----- nvinfo : EIATTR_MIN_STACK_SIZE
	.align		4
.L_13:
        /*0054*/ 	.byte	0x04, 0x12
        /*0056*/ 	.short	(.L_15 - .L_14)
	.align		4
.L_14:
        /*0058*/ 	.word	index@(_Z19init_memory_patternPfif)
        /*005c*/ 	.word	0x00000000


	//----- nvinfo : EIATTR_MIN_STACK_SIZE
	.align		4
.L_15:
        /*0060*/ 	.byte	0x04, 0x12
        /*0062*/ 	.short	(.L_17 - .L_16)
	.align		4
.L_16:
        /*0064*/ 	.word	index@(_Z11test_kernelPfi)
        /*0068*/ 	.word	0x00000000
.L_17:


//--------------------- .nv.compat                --------------------------
	.section	.nv.compat,"",@"SHT_CUDA_COMPAT_INFO"
	.align	4
        /*0000*/ 	.byte	0x02, 0x09, 0x00, 0x00, 0x02, 0x02, 0x01, 0x00, 0x02, 0x05, 0x05, 0x00, 0x03, 0x07, 0x01, 0x01
        /*0010*/ 	.byte	0x02, 0x03, 0x00, 0x00, 0x02, 0x06, 0x01, 0x00, 0x04, 0x0b, 0x08, 0x00, 0x09, 0x00, 0x00, 0x00
        /*0020*/ 	.byte	0x00, 0x00, 0x00, 0x00


//--------------------- .nv.info._Z23protected_access_kernelPfi --------------------------
	.section	.nv.info._Z23protected_access_kernelPfi,"",@"SHT_CUDA_INFO"
	.sectionflags	@""
	.align	4


	//----- nvinfo : EIATTR_CUDA_API_VERSION
	.align		4
        /*0000*/ 	.byte	0x04, 0x37
        /*0002*/ 	.short	(.L_19 - .L_18)
.L_18:
        /*0004*/ 	.word	0x00000082


	//----- nvinfo : EIATTR_KPARAM_INFO
	.align		4
.L_19:
        /*0008*/ 	.byte	0x04, 0x17
        /*000a*/ 	.short	(.L_21 - .L_20)
.L_20:
        /*000c*/ 	.word	0x00000000
        /*0010*/ 	.short	0x0001
        /*0012*/ 	.short	0x0008
        /*0014*/ 	.byte	0x00, 0xf0, 0x11, 0x00


	//----- nvinfo : EIATTR_KPARAM_INFO
	.align		4
.L_21:
        /*0018*/ 	.byte	0x04, 0x17
        /*001a*/ 	.short	(.L_23 - .L_22)
.L_22:
        /*001c*/ 	.word	0x00000000
        /*0020*/ 	.short	0x0000
        /*0022*/ 	.short	0x0000
        /*0024*/ 	.byte	0x00, 0xf5, 0x21, 0x00


	//----- nvinfo : EIATTR_SPARSE_MMA_MASK
	.align		4
.L_23:
        /*0028*/ 	.byte	0x03, 0x50
        /*002a*/ 	.short	0x0000


	//----- nvinfo : EIATTR_MAXREG_COUNT
	.align		4
        /*002c*/ 	.byte	0x03, 0x1b
        /*002e*/ 	.short	0x00ff


	//----- nvinfo : EIATTR_MERCURY_ISA_VERSION
	.align		4
        /*0030*/ 	.byte	0x03, 0x5f
        /*0032*/ 	.short	0x0101


	//----- nvinfo : EIATTR_VRC_CTA_INIT_COUNT
	.align		4
        /*0034*/ 	.byte	0x02, 0x4a
	.zero		1
	.zero		1


	//----- nvinfo : EIATTR_EXIT_INSTR_OFFSETS
	.align		4
        /*0038*/ 	.byte	0x04, 0x1c
        /*003a*/ 	.short	(.L_25 - .L_24)


	//   ....[0]....
.L_24:
        /*003c*/ 	.word	0x00000070


	//   ....[1]....
        /*0040*/ 	.word	0x000000e0


	//----- nvinfo : EIATTR_CBANK_PARAM_SIZE
	.align		4
.L_25:
        /*0044*/ 	.byte	0x03, 0x19
        /*0046*/ 	.short	0x000c


	//----- nvinfo : EIATTR_PARAM_CBANK
	.align		4
        /*0048*/ 	.byte	0x04, 0x0a
        /*004a*/ 	.short	(.L_27 - .L_26)
	.align		4
.L_26:
        /*004c*/ 	.word	index@(.nv.constant0._Z23protected_access_kernelPfi)
        /*0050*/ 	.short	0x0380
        /*0052*/ 	.short	0x000c


	//----- nvinfo : EIATTR_SW_WAR
	.align		4
.L_27:
        /*0054*/ 	.byte	0x04, 0x36
        /*0056*/ 	.short	(.L_29 - .L_28)
.L_28:
        /*0058*/ 	.word	0x00000008
.L_29:


//--------------------- .nv.info._Z19init_memory_patternPfif --------------------------
	.section	.nv.info._Z19init_memory_patternPfif,"",@"SHT_CUDA_INFO"
	.sectionflags	@""
	.align	4


	//----- nvinfo : EIATTR_CUDA_API_VERSION
	.align		4
        /*0000*/ 	.byte	0x04, 0x37
        /*0002*/ 	.short	(.L_31 - .L_30)
.L_30:
        /*0004*/ 	.word	0x00000082


	//----- nvinfo : EIATTR_KPARAM_INFO
	.align		4
.L_31:
        /*0008*/ 	.byte	0x04, 0x17
        /*000a*/ 	.short	(.L_33 - .L_32)
.L_32:
        /*000c*/ 	.word	0x00000000
        /*0010*/ 	.short	0x0002
        /*0012*/ 	.short	0x000c
        /*0014*/ 	.byte	0x00, 0xf0, 0x11, 0x00


	//----- nvinfo : EIATTR_KPARAM_INFO
	.align		4
.L_33:
        /*0018*/ 	.byte	0x04, 0x17
        /*001a*/ 	.short	(.L_35 - .L_34)
.L_34:
        /*001c*/ 	.word	0x00000000
        /*0020*/ 	.short	0x0001
        /*0022*/ 	.short	0x0008
        /*0024*/ 	.byte	0x00, 0xf0, 0x11, 0x00


	//----- nvinfo : EIATTR_KPARAM_INFO
	.align		4
.L_35:
        /*0028*/ 	.byte	0x04, 0x17
        /*002a*/ 	.short	(.L_37 - .L_36)
.L_36:
        /*002c*/ 	.word	0x00000000
        /*0030*/ 	.short	0x0000
        /*0032*/ 	.short	0x0000
        /*0034*/ 	.byte	0x00, 0xf5, 0x21, 0x00


	//----- nvinfo : EIATTR_SPARSE_MMA_MASK
	.align		4
.L_37:
        /*0038*/ 	.byte	0x03, 0x50
        /*003a*/ 	.short	0x0000


	//----- nvinfo : EIATTR_MAXREG_COUNT
	.align		4
        /*003c*/ 	.byte	0x03, 0x1b
        /*003e*/ 	.short	0x00ff


	//----- nvinfo : EIATTR_MERCURY_ISA_VERSION
	.align		4
        /*0040*/ 	.byte	0x03, 0x5f
        /*0042*/ 	.short	0x0101


	//----- nvinfo : EIATTR_VRC_CTA_INIT_COUNT
	.align		4
        /*0044*/ 	.byte	0x02, 0x4a
	.zero		1
	.zero		1


	//----- nvinfo : EIATTR_EXIT_INSTR_OFFSETS
	.align		4
        /*0048*/ 	.byte	0x04, 0x1c
        /*004a*/ 	.short	(.L_39 - .L_38)


	//   ....[0]....
.L_38:
        /*004c*/ 	.word	0x00000070


	//   ....[1]....
        /*0050*/ 	.word	0x000000f0


	//----- nvinfo : EIATTR_CBANK_PARAM_SIZE
	.align		4
.L_39:
        /*0054*/ 	.byte	0x03, 0x19
        /*0056*/ 	.short	0x0010


	//----- nvinfo : EIATTR_PARAM_CBANK
	.align		4
        /*0058*/ 	.byte	0x04, 0x0a
        /*005a*/ 	.short	(.L_41 - .L_40)
	.align		4
.L_40:
        /*005c*/ 	.word	index@(.nv.constant0._Z19init_memory_patternPfif)
        /*0060*/ 	.short	0x0380
        /*0062*/ 	.short	0x0010


	//----- nvinfo : EIATTR_SW_WAR
	.align		4
.L_41:
        /*0064*/ 	.byte	0x04, 0x36
        /*0066*/ 	.short	(.L_43 - .L_42)
.L_42:
        /*0068*/ 	.word	0x00000008
.L_43:


//--------------------- .nv.info._Z11test_kernelPfi --------------------------
	.section	.nv.info._Z11test_kernelPfi,"",@"SHT_CUDA_INFO"
	.sectionflags	@""
	.align	4


	//----- nvinfo : EIATTR_CUDA_API_VERSION
	.align		4
        /*0000*/ 	.byte	0x04, 0x37
        /*0002*/ 	.short	(.L_45 - .L_44)
.L_44:
        /*0004*/ 	.word	0x00000082


	//----- nvinfo : EIATTR_KPARAM_INFO
	.align		4
.L_45:
        /*0008*/ 	.byte	0x04, 0x17
        /*000a*/ 	.short	(.L_47 - .L_46)
.L_46:
        /*000c*/ 	.word	0x00000000
        /*0010*/ 	.short	0x0001
        /*0012*/ 	.short	0x0008
        /*0014*/ 	.byte	0x00, 0xf0, 0x11, 0x00


	//----- nvinfo : EIATTR_KPARAM_INFO
	.align		4
.L_47:
        /*0018*/ 	.byte	0x04, 0x17
        /*001a*/ 	.short	(.L_49 - .L_48)
.L_48:
        /*001c*/ 	.word	0x00000000
        /*0020*/ 	.short	0x0000
        /*0022*/ 	.short	0x0000
        /*0024*/ 	.byte	0x00, 0xf5, 0x21, 0x00


	//----- nvinfo : EIATTR_SPARSE_MMA_MASK
	.align		4
.L_49:
        /*0028*/ 	.byte	0x03, 0x50
        /*002a*/ 	.short	0x0000


	//----- nvinfo : EIATTR_MAXREG_COUNT
	.align		4
        /*002c*/ 	.byte	0x03, 0x1b
        /*002e*/ 	.short	0x00ff


	//----- nvinfo : EIATTR_MERCURY_ISA_VERSION
	.align		4
        /*0030*/ 	.byte	0x03, 0x5f
        /*0032*/ 	.short	0x0101


	//----- nvinfo : EIATTR_VRC_CTA_INIT_COUNT
	.align		4
        /*0034*/ 	.byte	0x02, 0x4a
	.zero		1
	.zero		1


	//----- nvinfo : EIATTR_EXIT_INSTR_OFFSETS
	.align		4
        /*0038*/ 	.byte	0x04, 0x1c
        /*003a*/ 	.short	(.L_51 - .L_50)


	//   ....[0]....
.L_50:
        /*003c*/ 	.word	0x00000070


	//   ....[1]....
        /*0040*/ 	.word	0x000000e0


	//----- nvinfo : EIATTR_CBANK_PARAM_SIZE
	.align		4
.L_51:
        /*0044*/ 	.byte	0x03, 0x19
        /*0046*/ 	.short	0x000c


	//----- nvinfo : EIATTR_PARAM_CBANK
	.align		4
        /*0048*/ 	.byte	0x04, 0x0a
        /*004a*/ 	.short	(.L_53 - .L_52)
	.align		4
.L_52:
        /*004c*/ 	.word	index@(.nv.constant0._Z11test_kernelPfi)
        /*0050*/ 	.short	0x0380
        /*0052*/ 	.short	0x000c


	//----- nvinfo : EIATTR_SW_WAR
	.align		4
.L_53:
        /*0054*/ 	.byte	0x04, 0x36
        /*0056*/ 	.short	(.L_55 - .L_54)
.L_54:
        /*0058*/ 	.word	0x00000008
.L_55:


//--------------------- .nv.callgraph             --------------------------
	.section	.nv.callgraph,"",@"SHT_CUDA_CALLGRAPH"
	.align	4
	.sectionentsize	8
	.align		4
        /*0000*/ 	.word	0x00000000
	.align		4
        /*0004*/ 	.word	0xffffffff
	.align		4
        /*0008*/ 	.word	0x00000000
	.align		4
        /*000c*/ 	.word	0xfffffffe
	.align		4
        /*0010*/ 	.word	0x00000000
	.align		4
        /*0014*/ 	.word	0xfffffffd
	.align		4
        /*0018*/ 	.word	0x00000000
	.align		4
        /*001c*/ 	.word	0xfffffffc


//--------------------- .text._Z23protected_access_kernelPfi --------------------------
	.section	.text._Z23protected_access_kernelPfi,"ax",@progbits
	.align	128
        .global         _Z23protected_access_kernelPfi
        .type           _Z23protected_access_kernelPfi,@function
        .size           _Z23protected_access_kernelPfi,(.L_x_3 - _Z23protected_access_kernelPfi)
        .other          _Z23protected_access_kernelPfi,@"STO_CUDA_ENTRY STV_DEFAULT"
_Z23protected_access_kernelPfi:
.text._Z23protected_access_kernelPfi:
[----:B------:R-:W-:Y:S01]  /*0000*/  LDC R1, c[0x0][0x37c] ;  /* 0x0000df00ff017b82 */ /* 0x000fe20000000800 */
[----:B------:R-:W0:Y:S07]  /*0010*/  S2R R0, SR_TID.X ;  /* 0x0000000000007919 */ /* 0x000e2e0000002100 */
[----:B------:R-:W0:Y:S01]  /*0020*/  S2UR UR4, SR_CTAID.X ;  /* 0x00000000000479c3 */ /* 0x000e220000002500 */
[----:B------:R-:W1:Y:S07]  /*0030*/  LDCU UR5, c[0x0][0x388] ;  /* 0x00007100ff0577ac */ /* 0x000e6e0008000800 */
[----:B------:R-:W0:Y:S02]  /*0040*/  LDC R5, c[0x0][0x360] ;  /* 0x0000d800ff057b82 */ /* 0x000e240000000800 */
[----:B0-----:R-:W-:-:S05]  /*0050*/  IMAD R5, R5, UR4, R0 ;  /* 0x0000000405057c24 */ /* 0x001fca000f8e0200 */
[----:B-1----:R-:W-:-:S13]  /*0060*/  ISETP.GE.AND P0, PT, R5, UR5, PT ;  /* 0x0000000505007c0c */ /* 0x002fda000bf06270 */
[----:B------:R-:W-:Y:S05]  /*0070*/  @P0 EXIT ;  /* 0x000000000000094d */ /* 0x000fea0003800000 */
[----:B------:R-:W0:Y:S01]  /*0080*/  LDC.64 R2, c[0x0][0x380] ;  /* 0x0000e000ff027b82 */ /* 0x000e220000000a00 */
[----:B------:R-:W1:Y:S01]  /*0090*/  LDCU.64 UR4, c[0x0][0x358] ;  /* 0x00006b00ff0477ac */ /* 0x000e620008000a00 */
[----:B0-----:R-:W-:-:S05]  /*00a0*/  IMAD.WIDE R2, R5, 0x4, R2 ;  /* 0x0000000405027825 */ /* 0x001fca00078e0202 */
[----:B-1----:R-:W2:Y:S02]  /*00b0*/  LDG.E R0, desc[UR4][R2.64] ;  /* 0x0000000402007981 */ /* 0x002ea4000c1e1900 */
[----:B--2---:R-:W-:-:S05]  /*00c0*/  FADD R5, R0, 1 ;  /* 0x3f80000000057421 */ /* 0x004fca0000000000 */
[----:B------:R-:W-:Y:S01]  /*00d0*/  STG.E desc[UR4][R2.64], R5 ;  /* 0x0000000502007986 */ /* 0x000fe2000c101904 */
[----:B------:R-:W-:Y:S05]  /*00e0*/  EXIT ;  /* 0x000000000000794d */ /* 0x000fea0003800000 */
.L_x_0:
[----:B------:R-:W-:-:S00]  /*00f0*/  BRA `(.L_x_0) ;  /* 0xfffffffc00fc7947 */ /* 0x000fc0000383ffff */
[----:B------:R-:W-:-:S00]  /*0100*/  NOP ;  /* 0x0000000000007918 */ /* 0x000fc00000000000 */
[----:B------:R-:W-:-:S00]  /*0110*/  NOP ;  /* 0x0000000000007918 */ /* 0x000fc00000000000 */
[----:B------:R-:W-:-:S00]  /*0120*/  NOP ;  /* 0x0000000000007918 */ /* 0x000fc00000000000 */
[----:B------:R-:W-:-:S00]  /*0130*/  NOP ;  /* 0x0000000000007918 */ /* 0x000fc00000000000 */
[----:B------:R-:W-:-:S00]  /*0140*/  NOP ;  /* 0x0000000000007918 */ /* 0x000fc00000000000 */
[----:B------:R-:W-:-:S00]  /*0150*/  NOP ;  /* 0x0000000000007918 */ /* 0x000fc00000000000 */
[----:B------:R-:W-:-:S00]  /*0160*/  NOP ;  /* 0x0000000000007918 */ /* 0x000fc00000000000 */
[----:B------:R-:W-:-:S00]  /*0170*/  NOP ;  /* 0x0000000000007918 */ /* 0x000fc00000000000 */
.L_x_3:


//--------------------- .text._Z19init_memory_patternPfif --------------------------
	.section	.text._Z19init_memory_patternPfif,"ax",@progbits
	.align	128
        .global         _Z19init_memory_patternPfif
        .type           _Z19init_memory_patternPfif,@function
        .size           _Z19init_memory_patternPfif,(.L_x_4 - _Z19init_memory_patternPfif)
        .other          _Z19init_memory_patternPfif,@"STO_CUDA_ENTRY STV_DEFAULT"
_Z19init_memory_patternPfif:
.text._Z19init_memory_patternPfif:
        /* <DEDUP_REMOVED lines=9> */
[----:B------:R-:W1:Y:S01]  /*0090*/  LDCU UR6, c[0x0][0x38c] ;  /* 0x00007180ff0677ac */ /* 0x000e620008000800 */
[----:B------:R-:W-:Y:S01]  /*00a0*/  I2FP.F32.S32 R0, R5 ;  /* 0x0000000500007245 */ /* 0x000fe20000201400 */
[----:B------:R-:W2:Y:S01]  /*00b0*/  LDCU.64 UR4, c[0x0][0x358] ;  /* 0x00006b00ff0477ac */ /* 0x000ea20008000a00 */
[----:B0-----:R-:W-:-:S04]  /*00c0*/  IMAD.WIDE R2, R5, 0x4, R2 ;  /* 0x0000000405027825 */ /* 0x001fc800078e0202 */
[----:B-1----:R-:W-:-:S05]  /*00d0*/  FADD R5, R0, UR6 ;  /* 0x0000000600057e21 */ /* 0x002fca0008000000 */
[----:B--2---:R-:W-:Y:S01]  /*00e0*/  STG.E desc[UR4][R2.64], R5 ;  /* 0x0000000502007986 */ /* 0x004fe2000c101904 */
[----:B------:R-:W-:Y:S05]  /*00f0*/  EXIT ;  /* 0x000000000000794d */ /* 0x000fea0003800000 */
.L_x_1:
        /* <DEDUP_REMOVED lines=16> */
.L_x_4:


//--------------------- .text._Z11test_kernelPfi  --------------------------
	.section	.text._Z11test_kernelPfi,"ax",@progbits
	.align	128
        .global         _Z11test_kernelPfi
        .type           _Z11test_kernelPfi,@function
        .size           _Z11test_kernelPfi,(.L_x_5 - _Z11test_kernelPfi)
        .other          _Z11test_kernelPfi,@"STO_CUDA_ENTRY STV_DEFAULT"
_Z11test_kernelPfi:
.text._Z11test_kernelPfi:
        /* <DEDUP_REMOVED lines=12> */
[----:B--2---:R-:W-:-:S05]  /*00c0*/  FADD R5, R0, R0 ;  /* 0x0000000000057221 */ /* 0x004fca0000000000 */
[----:B------:R-:W-:Y:S01]  /*00d0*/  STG.E desc[UR4][R2.64], R5 ;  /* 0x0000000502007986 */ /* 0x000fe2000c101904 */
[----:B------:R-:W-:Y:S05]  /*00e0*/  EXIT ;  /* 0x000000000000794d */ /* 0x000fea0003800000 */
.L_x_2:
        /* <DEDUP_REMOVED lines=9> */
.L_x_5:


//--------------------- .nv.shared.reserved.0     --------------------------
	.section	.nv.shared.reserved.0,"aw",@nobits
	.weak		__nv_reservedSMEM_offset_0_alias
	.size		__nv_reservedSMEM_offset_0_alias, 0, 64
	.other		__nv_reservedSMEM_offset_0_alias,@"STO_CUDA_RESERVED_SHARED STV_DEFAULT"
__nv_reservedSMEM_offset_0_alias:
	.zero		0
	.zero		64


//--------------------- .nv.constant0._Z23protected_access_kernelPfi --------------------------
	.section	.nv.constant0._Z23protected_access_kernelPfi,"a",@progbits
	.sectionflags	@""
	.align	4
.nv.constant0._Z23protected_access_kernelPfi:
	.zero		908


//--------------------- .nv.constant0._Z19init_memory_patternPfif --------------------------
	.section	.nv.constant0._Z19init_memory_patternPfif,"a",@progbits
	.sectionflags	@""
	.align	4
.nv.constant0._Z19init_memory_patternPfif:
	.zero		912


//--------------------- .nv.constant0._Z11test_kernelPfi --------------------------
	.section	.nv.constant0._Z11test_kernelPfi,"a",@progbits
	.sectionflags	@""
	.align	4
.nv.constant0._Z11test_kernelPfi:
	.zero		908


//--------------------- SYMBOLS --------------------------

	.type		.nv.reservedSmem.offset0,@object
	.size		.nv.reservedSmem.offset0,0x4
